	.headerflags	@"EF_CUDA_TEXMODE_UNIFIED EF_CUDA_64BIT_ADDRESS EF_CUDA_ACCELERATORS EF_CUDA_SM90 EF_CUDA_VIRTUAL_SM(EF_CUDA_SM90)"
	.elftype	@"ET_EXEC"


//--------------------- .nv.info                  --------------------------
	.section	.nv.info,"",@"SHT_CUDA_INFO"
	.align	4


	//----- nvinfo : EIATTR_REGCOUNT
	.align		4
        /*0000*/ 	.byte	0x04, 0x2f
        /*0002*/ 	.short	(.L_3 - .L_2)
	.align		4
.L_2:
        /*0004*/ 	.word	index@(triton_poi_fused__native_batch_norm_legit_no_training_27)
        /*0008*/ 	.word	0x00000010


	//----- nvinfo : EIATTR_MIN_STACK_SIZE
	.align		4
.L_3:
        /*000c*/ 	.byte	0x04, 0x12
        /*000e*/ 	.short	(.L_5 - .L_4)
	.align		4
.L_4:
        /*0010*/ 	.word	index@(triton_poi_fused__native_batch_norm_legit_no_training_27)
        /*0014*/ 	.word	0x00000000


	//----- nvinfo : EIATTR_FRAME_SIZE
	.align		4
.L_5:
        /*0018*/ 	.byte	0x04, 0x11
        /*001a*/ 	.short	(.L_7 - .L_6)
	.align		4
.L_6:
        /*001c*/ 	.word	index@(triton_poi_fused__native_batch_norm_legit_no_training_27)
        /*0020*/ 	.word	0x00000000


	//----- nvinfo : EIATTR_MIN_STACK_SIZE
	.align		4
.L_7:
        /*0024*/ 	.byte	0x04, 0x12
        /*0026*/ 	.short	(.L_9 - .L_8)
	.align		4
.L_8:
        /*0028*/ 	.word	index@(triton_poi_fused__native_batch_norm_legit_no_training_27)
        /*002c*/ 	.word	0x00000000
.L_9:


//--------------------- .nv.info.triton_poi_fused__native_batch_norm_legit_no_training_27 --------------------------
	.section	.nv.info.triton_poi_fused__native_batch_norm_legit_no_training_27,"",@"SHT_CUDA_INFO"
	.sectionflags	@""
	.align	4


	//----- nvinfo : EIATTR_CUDA_API_VERSION
	.align		4
        /*0000*/ 	.byte	0x04, 0x37
        /*0002*/ 	.short	(.L_11 - .L_10)
.L_10:
        /*0004*/ 	.word	0x0000007c


	//----- nvinfo : EIATTR_KPARAM_INFO
	.align		4
.L_11:
        /*0008*/ 	.byte	0x04, 0x17
        /*000a*/ 	.short	(.L_13 - .L_12)
.L_12:
        /*000c*/ 	.word	0x00000000
        /*0010*/ 	.short	0x0006
        /*0012*/ 	.short	0x0030
        /*0014*/ 	.byte	0x00, 0xf0, 0x11, 0x00


	//----- nvinfo : EIATTR_KPARAM_INFO
	.align		4
.L_13:
        /*0018*/ 	.byte	0x04, 0x17
        /*001a*/ 	.short	(.L_15 - .L_14)
.L_14:
        /*001c*/ 	.word	0x00000000
        /*0020*/ 	.short	0x0005
        /*0022*/ 	.short	0x0028
        /*0024*/ 	.byte	0x00, 0xf4, 0x21, 0x00


	//----- nvinfo : EIATTR_KPARAM_INFO
	.align		4
.L_15:
        /*0028*/ 	.byte	0x04, 0x17
        /*002a*/ 	.short	(.L_17 - .L_16)
.L_16:
        /*002c*/ 	.word	0x00000000
        /*0030*/ 	.short	0x0004
        /*0032*/ 	.short	0x0020
        /*0034*/ 	.byte	0x00, 0xf4, 0x21, 0x00


	//----- nvinfo : EIATTR_KPARAM_INFO
	.align		4
.L_17:
        /*0038*/ 	.byte	0x04, 0x17
        /*003a*/ 	.short	(.L_19 - .L_18)
.L_18:
        /*003c*/ 	.word	0x00000000
        /*0040*/ 	.short	0x0003
        /*0042*/ 	.short	0x0018
        /*0044*/ 	.byte	0x00, 0xf4, 0x21, 0x00


	//----- nvinfo : EIATTR_KPARAM_INFO
	.align		4
.L_19:
        /*0048*/ 	.byte	0x04, 0x17
        /*004a*/ 	.short	(.L_21 - .L_20)
.L_20:
        /*004c*/ 	.word	0x00000000
        /*0050*/ 	.short	0x0002
        /*0052*/ 	.short	0x0010
        /*0054*/ 	.byte	0x00, 0xf4, 0x21, 0x00


	//----- nvinfo : EIATTR_KPARAM_INFO
	.align		4
.L_21:
        /*0058*/ 	.byte	0x04, 0x17
        /*005a*/ 	.short	(.L_23 - .L_22)
.L_22:
        /*005c*/ 	.word	0x00000000
        /*0060*/ 	.short	0x0001
        /*0062*/ 	.short	0x0008
        /*0064*/ 	.byte	0x00, 0xf4, 0x21, 0x00


	//----- nvinfo : EIATTR_KPARAM_INFO
	.align		4
.L_23:
        /*0068*/ 	.byte	0x04, 0x17
        /*006a*/ 	.short	(.L_25 - .L_24)
.L_24:
        /*006c*/ 	.word	0x00000000
        /*0070*/ 	.short	0x0000
        /*0072*/ 	.short	0x0000
        /*0074*/ 	.byte	0x00, 0xf4, 0x21, 0x00


	//----- nvinfo : EIATTR_SPARSE_MMA_MASK
	.align		4
.L_25:
        /*0078*/ 	.byte	0x03, 0x50
        /*007a*/ 	.short	0x0000


	//----- nvinfo : EIATTR_MAXREG_COUNT
	.align		4
        /*007c*/ 	.byte	0x03, 0x1b
        /*007e*/ 	.short	0x00ff


	//----- nvinfo : EIATTR_EXIT_INSTR_OFFSETS
	.align		4
        /*0080*/ 	.byte	0x04, 0x1c
        /*0082*/ 	.short	(.L_27 - .L_26)


	//   ....[0]....
.L_26:
        /*0084*/ 	.word	0x000002b0


	//----- nvinfo : EIATTR_REQNTID
	.align		4
.L_27:
        /*0088*/ 	.byte	0x04, 0x10
        /*008a*/ 	.short	(.L_29 - .L_28)
.L_28:
        /*008c*/ 	.word	0x00000080
        /*0090*/ 	.word	0x00000001
        /*0094*/ 	.word	0x00000001


	//----- nvinfo : EIATTR_CBANK_PARAM_SIZE
	.align		4
.L_29:
        /*0098*/ 	.byte	0x03, 0x19
        /*009a*/ 	.short	0x0034


	//----- nvinfo : EIATTR_PARAM_CBANK
	.align		4
        /*009c*/ 	.byte	0x04, 0x0a
        /*009e*/ 	.short	(.L_31 - .L_30)
	.align		4
.L_30:
        /*00a0*/ 	.word	index@(.nv.constant0.triton_poi_fused__native_batch_norm_legit_no_training_27)
        /*00a4*/ 	.short	0x0210
        /*00a6*/ 	.short	0x0034


	//----- nvinfo : EIATTR_SW_WAR
	.align		4
.L_31:
        /*00a8*/ 	.byte	0x04, 0x36
        /*00aa*/ 	.short	(.L_33 - .L_32)
.L_32:
        /*00ac*/ 	.word	0x00000008
.L_33:


//--------------------- .nv.callgraph             --------------------------
	.section	.nv.callgraph,"",@"SHT_CUDA_CALLGRAPH"
	.align	4
	.sectionentsize	8
	.align		4
        /*0000*/ 	.word	0x00000000
	.align		4
        /*0004*/ 	.word	0xffffffff
	.align		4
        /*0008*/ 	.word	0x00000000
	.align		4
        /*000c*/ 	.word	0xfffffffe
	.align		4
        /*0010*/ 	.word	0x00000000
	.align		4
        /*0014*/ 	.word	0xfffffffd
	.align		4
        /*0018*/ 	.word	0x00000000
	.align		4
        /*001c*/ 	.word	0xfffffffc


//--------------------- .nv.constant4             --------------------------
	.section	.nv.constant4,"a",@progbits
	.align	8
	.align		8
.nv.constant4:
        /*0000*/ 	.dword	_$_str
	.align		8
        /*0008*/ 	.dword	_$_str_$_2


//--------------------- .text.triton_poi_fused__native_batch_norm_legit_no_training_27 --------------------------
	.section	.text.triton_poi_fused__native_batch_norm_legit_no_training_27,"ax",@progbits
	.align	128
        .global         triton_poi_fused__native_batch_norm_legit_no_training_27
        .type           triton_poi_fused__native_batch_norm_legit_no_training_27,@function
        .size           triton_poi_fused__native_batch_norm_legit_no_training_27,(.L_x_1 - triton_poi_fused__native_batch_norm_legit_no_training_27)
        .other          triton_poi_fused__native_batch_norm_legit_no_training_27,@"STO_CUDA_ENTRY STV_DEFAULT"
triton_poi_fused__native_batch_norm_legit_no_training_27:
.text.triton_poi_fused__native_batch_norm_legit_no_training_27:
[----:B------:R-:W-:Y:S01]  /*0000*/  LDC R1, c[0x0][0x28] ;  /* 0x00000a00ff017b82 */ /* 0x000fe20000000800 */
[----:B------:R-:W1:Y:S07]  /*0010*/  S2R R0, SR_TID.X ;  /* 0x0000000000007919 */ /* 0x000e6e0000002100 */
[----:B------:R-:W2:Y:S01]  /*0020*/  LDC.64 R6, c[0x0][0x220] ;  /* 0x00008800ff067b82 */ /* 0x000ea20000000a00 */
[----:B------:R-:W-:Y:S01]  /*0030*/  ULDC.64 UR4, c[0x0][0x208] ;  /* 0x0000820000047ab9 */ /* 0x000fe20000000a00 */
[----:B------:R-:W3:Y:S06]  /*0040*/  S2R R3, SR_CTAID.X ;  /* 0x0000000000037919 */ /* 0x000eec0000002500 */
[----:B------:R-:W4:Y:S08]  /*0050*/  LDC.64 R4, c[0x0][0x218] ;  /* 0x00008600ff047b82 */ /* 0x000f300000000a00 */
[----:B------:R-:W5:Y:S08]  /*0060*/  LDC.64 R8, c[0x0][0x228] ;  /* 0x00008a00ff087b82 */ /* 0x000f700000000a00 */
[----:B------:R-:W5:Y:S01]  /*0070*/  LDC.64 R10, c[0x0][0x230] ;  /* 0x00008c00ff0a7b82 */ /* 0x000f620000000a00 */
[----:B-1----:R-:W-:-:S02]  /*0080*/  LOP3.LUT R0, R0, 0x7f, RZ, 0xc0, !PT ;  /* 0x0000007f00007812 */ /* 0x002fc400078ec0ff */
[----:B---3--:R-:W-:Y:S02]  /*0090*/  SHF.R.S32.HI R2, RZ, 0x18, R3 ;  /* 0x00000018ff027819 */ /* 0x008fe40000011403 */
[----:B------:R-:W-:Y:S02]  /*00a0*/  LEA R0, R3, R0, 0x7 ;  /* 0x0000000003007211 */ /* 0x000fe400078e38ff */
[----:B------:R-:W-:-:S04]  /*00b0*/  SGXT R3, R2, 0x1 ;  /* 0x000000010203781a */ /* 0x000fc80000000200 */
[----:B------:R-:W-:-:S04]  /*00c0*/  LEA.HI R3, R3, R0, RZ, 0x8 ;  /* 0x0000000003037211 */ /* 0x000fc800078f40ff */
[----:B------:R-:W-:-:S04]  /*00d0*/  LOP3.LUT R3, R3, 0xffffff00, RZ, 0xc0, !PT ;  /* 0xffffff0003037812 */ /* 0x000fc800078ec0ff */
[----:B------:R-:W-:Y:S02]  /*00e0*/  IADD3 R13, R0, -R3, RZ ;  /* 0x80000003000d7210 */ /* 0x000fe40007ffe0ff */
[----:B------:R-:W1:Y:S03]  /*00f0*/  LDC.64 R2, c[0x0][0x210] ;  /* 0x00008400ff027b82 */ /* 0x000e660000000a00 */
[----:B--2---:R-:W-:-:S06]  /*0100*/  IMAD.WIDE R6, R13, 0x4, R6 ;  /* 0x000000040d067825 */ /* 0x004fcc00078e0206 */
[----:B------:R-:W2:Y:S01]  /*0110*/  LDG.E.EL R6, desc[UR4][R6.64] ;  /* 0x0000000406067981 */ /* 0x000ea2000c2e1900 */
[----:B----4-:R-:W-:-:S04]  /*0120*/  IMAD.WIDE R4, R13, 0x4, R4 ;  /* 0x000000040d047825 */ /* 0x010fc800078e0204 */
[C---:B-----5:R-:W-:Y:S02]  /*0130*/  IMAD.WIDE R8, R13.reuse, 0x4, R8 ;  /* 0x000000040d087825 */ /* 0x060fe400078e0208 */
[----:B------:R3:W4:Y:S02]  /*0140*/  LDG.E.EL R5, desc[UR4][R4.64] ;  /* 0x0000000404057981 */ /* 0x000724000c2e1900 */
[----:B0-----:R-:W-:Y:S02]  /*0150*/  IMAD.WIDE R10, R13, 0x4, R10 ;  /* 0x000000040d0a7825 */ /* 0x001fe400078e020a */
[----:B------:R-:W5:Y:S02]  /*0160*/  LDG.E.EL R8, desc[UR4][R8.64] ;  /* 0x0000000408087981 */ /* 0x000f64000c2e1900 */
[C---:B-1----:R-:W-:Y:S02]  /*0170*/  IMAD.WIDE R2, R0.reuse, 0x4, R2 ;  /* 0x0000000400027825 */ /* 0x042fe400078e0202 */
[----:B------:R-:W5:Y:S04]  /*0180*/  LDG.E.EL R11, desc[UR4][R10.64] ;  /* 0x000000040a0b7981 */ /* 0x000f68000c2e1900 */
[----:B------:R0:W4:Y:S01]  /*0190*/  LDG.E R12, desc[UR4][R2.64] ;  /* 0x00000004020c7981 */ /* 0x000122000c1e1900 */
[----:B---3--:R-:W-:Y:S01]  /*01a0*/  HFMA2.MMA R4, -RZ, RZ, 1.625, 0 ;  /* 0x3e800000ff047435 */ /* 0x008fe200000001ff */
[----:B0-----:R-:W0:Y:S02]  /*01b0*/  LDC.64 R2, c[0x0][0x238] ;  /* 0x00008e00ff027b82 */ /* 0x001e240000000a00 */
[----:B0-----:R-:W-:-:S04]  /*01c0*/  IMAD.WIDE R2, R0, 0x4, R2 ;  /* 0x0000000400027825 */ /* 0x001fc800078e0202 */
[----:B--2---:R-:W-:-:S04]  /*01d0*/  FADD R6, R6, 0.0010000000474974513054 ;  /* 0x3a83126f06067421 */ /* 0x004fc80000000000 */
[----:B------:R-:W0:Y:S02]  /*01e0*/  MUFU.SQRT R7, R6 ;  /* 0x0000000600077308 */ /* 0x000e240000002000 */
[C---:B0-----:R-:W-:Y:S02]  /*01f0*/  FSETP.GT.AND P0, PT, R7.reuse, 8.50705917302346158658e+37, PT ;  /* 0x7e8000000700780b */ /* 0x041fe40003f04000 */
[----:B------:R-:W-:-:S11]  /*0200*/  FSETP.GEU.AND P1, PT, R7, 1.175494350822287508e-38, PT ;  /* 0x008000000700780b */ /* 0x000fd60003f2e000 */
[----:B------:R-:W-:-:S04]  /*0210*/  @P0 FMUL R7, R7, 0.25 ;  /* 0x3e80000007070820 */ /* 0x000fc80000400000 */
[----:B------:R-:W-:-:S06]  /*0220*/  @!P1 FMUL R7, R7, 16777216 ;  /* 0x4b80000007079820 */ /* 0x000fcc0000400000 */
[----:B------:R-:W0:Y:S01]  /*0230*/  MUFU.RCP R7, R7 ;  /* 0x0000000700077308 */ /* 0x000e220000001000 */
[----:B------:R-:W-:Y:S01]  /*0240*/  FSEL R4, R4, 1, P0 ;  /* 0x3f80000004047808 */ /* 0x000fe20000000000 */
[----:B----4-:R-:W-:-:S04]  /*0250*/  FADD R5, R12, -R5 ;  /* 0x800000050c057221 */ /* 0x010fc80000000000 */
[----:B------:R-:W-:-:S04]  /*0260*/  @!P1 FMUL R4, R4, 16777216 ;  /* 0x4b80000004049820 */ /* 0x000fc80000400000 */
[----:B0-----:R-:W-:-:S04]  /*0270*/  FMUL R4, R7, R4 ;  /* 0x0000000407047220 */ /* 0x001fc80000400000 */
[----:B------:R-:W-:-:S04]  /*0280*/  FMUL R4, R5, R4 ;  /* 0x0000000405047220 */ /* 0x000fc80000400000 */
[----:B-----5:R-:W-:-:S05]  /*0290*/  FFMA R11, R8, R4, R11 ;  /* 0x00000004080b7223 */ /* 0x020fca000000000b */
[----:B------:R-:W-:Y:S01]  /*02a0*/  STG.E desc[UR4][R2.64], R11 ;  /* 0x0000000b02007986 */ /* 0x000fe2000c101904 */
[----:B------:R-:W-:Y:S05]  /*02b0*/  EXIT ;  /* 0x000000000000794d */ /* 0x000fea0003800000 */
.L_x_0:
[----:B------:R-:W-:-:S00]  /*02c0*/  BRA `(.L_x_0) ;  /* 0xfffffffc00fc7947 */ /* 0x000fc0000383ffff */
[----:B------:R-:W-:-:S00]  /*02d0*/  NOP ;  /* 0x0000000000007918 */ /* 0x000fc00000000000 */
        /* <DEDUP_REMOVED lines=10> */
.L_x_1:


//--------------------- .nv.global.init           --------------------------
	.section	.nv.global.init,"aw",@progbits
.nv.global.init:
	.type		_$_str,@object
	.size		_$_str,(_$_str_$_2 - _$_str)
_$_str:
        /*0000*/ 	.byte	0x5f, 0x5f, 0x43, 0x55, 0x44, 0x41, 0x5f, 0x46, 0x54, 0x5a, 0x00
	.type		_$_str_$_2,@object
	.size		_$_str_$_2,(.L_1 - _$_str_$_2)
_$_str_$_2:
        /*000b*/ 	.byte	0x5f, 0x5f, 0x43, 0x55, 0x44, 0x41, 0x5f, 0x50, 0x52, 0x45, 0x43, 0x5f, 0x53, 0x51, 0x52, 0x54
        /*001b*/ 	.byte	0x00
.L_1:


//--------------------- .nv.constant0.triton_poi_fused__native_batch_norm_legit_no_training_27 --------------------------
	.section	.nv.constant0.triton_poi_fused__native_batch_norm_legit_no_training_27,"a",@progbits
	.sectionflags	@""
	.align	4
.nv.constant0.triton_poi_fused__native_batch_norm_legit_no_training_27:
	.zero		580
